	.headerflags	@"EF_CUDA_TEXMODE_UNIFIED EF_CUDA_64BIT_ADDRESS EF_CUDA_SM86 EF_CUDA_VIRTUAL_SM(EF_CUDA_SM86)"
	.elftype	@"ET_EXEC"


//--------------------- .nv.info                  --------------------------
	.section	.nv.info,"",@"SHT_CUDA_INFO"
	.align	4


	//----- nvinfo : EIATTR_REGCOUNT
	.align		4
        /*0000*/ 	.byte	0x04, 0x2f
        /*0002*/ 	.short	(.L_2 - .L_1)
	.align		4
.L_1:
        /*0004*/ 	.word	index@(triton_per_fused_add_mean_mul_pow_rsqrt_8)
        /*0008*/ 	.word	0x00000017


	//----- nvinfo : EIATTR_FRAME_SIZE
	.align		4
.L_2:
        /*000c*/ 	.byte	0x04, 0x11
        /*000e*/ 	.short	(.L_4 - .L_3)
	.align		4
.L_3:
        /*0010*/ 	.word	index@(triton_per_fused_add_mean_mul_pow_rsqrt_8)
        /*0014*/ 	.word	0x00000000


	//----- nvinfo : EIATTR_MIN_STACK_SIZE
	.align		4
.L_4:
        /*0018*/ 	.byte	0x04, 0x12
        /*001a*/ 	.short	(.L_6 - .L_5)
	.align		4
.L_5:
        /*001c*/ 	.word	index@(triton_per_fused_add_mean_mul_pow_rsqrt_8)
        /*0020*/ 	.word	0x00000000
.L_6:


//--------------------- .nv.info.triton_per_fused_add_mean_mul_pow_rsqrt_8 --------------------------
	.section	.nv.info.triton_per_fused_add_mean_mul_pow_rsqrt_8,"",@"SHT_CUDA_INFO"
	.sectionflags	@""
	.align	4


	//----- nvinfo : EIATTR_CUDA_API_VERSION
	.align		4
        /*0000*/ 	.byte	0x04, 0x37
        /*0002*/ 	.short	(.L_8 - .L_7)
.L_7:
        /*0004*/ 	.word	0x00000080


	//----- nvinfo : EIATTR_SW2861232_WAR
	.align		4
.L_8:
        /*0008*/ 	.byte	0x01, 0x35
	.zero		2


	//----- nvinfo : EIATTR_PARAM_CBANK
	.align		4
        /*000c*/ 	.byte	0x04, 0x0a
        /*000e*/ 	.short	(.L_10 - .L_9)
	.align		4
.L_9:
        /*0010*/ 	.word	index@(.nv.constant0.triton_per_fused_add_mean_mul_pow_rsqrt_8)
        /*0014*/ 	.short	0x0160
        /*0016*/ 	.short	0x0030


	//----- nvinfo : EIATTR_CBANK_PARAM_SIZE
	.align		4
.L_10:
        /*0018*/ 	.byte	0x03, 0x19
        /*001a*/ 	.short	0x0030


	//----- nvinfo : EIATTR_KPARAM_INFO
	.align		4
        /*001c*/ 	.byte	0x04, 0x17
        /*001e*/ 	.short	(.L_12 - .L_11)
.L_11:
        /*0020*/ 	.word	0x00000000
        /*0024*/ 	.short	0x0006
        /*0026*/ 	.short	0x0028
        /*0028*/ 	.byte	0x00, 0xf4, 0x21, 0x00


	//----- nvinfo : EIATTR_KPARAM_INFO
	.align		4
.L_12:
        /*002c*/ 	.byte	0x04, 0x17
        /*002e*/ 	.short	(.L_14 - .L_13)
.L_13:
        /*0030*/ 	.word	0x00000000
        /*0034*/ 	.short	0x0005
        /*0036*/ 	.short	0x0024
        /*0038*/ 	.byte	0x00, 0xf0, 0x11, 0x00


	//----- nvinfo : EIATTR_KPARAM_INFO
	.align		4
.L_14:
        /*003c*/ 	.byte	0x04, 0x17
        /*003e*/ 	.short	(.L_16 - .L_15)
.L_15:
        /*0040*/ 	.word	0x00000000
        /*0044*/ 	.short	0x0004
        /*0046*/ 	.short	0x0020
        /*0048*/ 	.byte	0x00, 0xf0, 0x11, 0x00


	//----- nvinfo : EIATTR_KPARAM_INFO
	.align		4
.L_16:
        /*004c*/ 	.byte	0x04, 0x17
        /*004e*/ 	.short	(.L_18 - .L_17)
.L_17:
        /*0050*/ 	.word	0x00000000
        /*0054*/ 	.short	0x0003
        /*0056*/ 	.short	0x0018
        /*0058*/ 	.byte	0x00, 0xf4, 0x21, 0x00


	//----- nvinfo : EIATTR_KPARAM_INFO
	.align		4
.L_18:
        /*005c*/ 	.byte	0x04, 0x17
        /*005e*/ 	.short	(.L_20 - .L_19)
.L_19:
        /*0060*/ 	.word	0x00000000
        /*0064*/ 	.short	0x0002
        /*0066*/ 	.short	0x0010
        /*0068*/ 	.byte	0x00, 0xf4, 0x21, 0x00


	//----- nvinfo : EIATTR_KPARAM_INFO
	.align		4
.L_20:
        /*006c*/ 	.byte	0x04, 0x17
        /*006e*/ 	.short	(.L_22 - .L_21)
.L_21:
        /*0070*/ 	.word	0x00000000
        /*0074*/ 	.short	0x0001
        /*0076*/ 	.short	0x0008
        /*0078*/ 	.byte	0x00, 0xf4, 0x21, 0x00


	//----- nvinfo : EIATTR_KPARAM_INFO
	.align		4
.L_22:
        /*007c*/ 	.byte	0x04, 0x17
        /*007e*/ 	.short	(.L_24 - .L_23)
.L_23:
        /*0080*/ 	.word	0x00000000
        /*0084*/ 	.short	0x0000
        /*0086*/ 	.short	0x0000
        /*0088*/ 	.byte	0x00, 0xf4, 0x21, 0x00


	//----- nvinfo : EIATTR_MAXREG_COUNT
	.align		4
.L_24:
        /*008c*/ 	.byte	0x03, 0x1b
        /*008e*/ 	.short	0x00ff


	//----- nvinfo : EIATTR_COOP_GROUP_MASK_REGIDS
	.align		4
        /*0090*/ 	.byte	0x04, 0x29
        /*0092*/ 	.short	(.L_26 - .L_25)


	//   ....[0]....
.L_25:
        /*0094*/ 	.word	0xffffffff


	//   ....[1]....
        /*0098*/ 	.word	0xffffffff


	//   ....[2]....
        /*009c*/ 	.word	0xffffffff


	//   ....[3]....
        /*00a0*/ 	.word	0xffffffff


	//   ....[4]....
        /*00a4*/ 	.word	0xffffffff


	//   ....[5]....
        /*00a8*/ 	.word	0xffffffff


	//   ....[6]....
        /*00ac*/ 	.word	0xffffffff


	//----- nvinfo : EIATTR_COOP_GROUP_INSTR_OFFSETS
	.align		4
.L_26:
        /*00b0*/ 	.byte	0x04, 0x28
        /*00b2*/ 	.short	(.L_28 - .L_27)


	//   ....[0]....
.L_27:
        /*00b4*/ 	.word	0x000001a0


	//   ....[1]....
        /*00b8*/ 	.word	0x000001c0


	//   ....[2]....
        /*00bc*/ 	.word	0x000001e0


	//   ....[3]....
        /*00c0*/ 	.word	0x00000200


	//   ....[4]....
        /*00c4*/ 	.word	0x00000220


	//   ....[5]....
        /*00c8*/ 	.word	0x00000290


	//   ....[6]....
        /*00cc*/ 	.word	0x000002c0


	//----- nvinfo : EIATTR_EXIT_INSTR_OFFSETS
	.align		4
.L_28:
        /*00d0*/ 	.byte	0x04, 0x1c
        /*00d2*/ 	.short	(.L_30 - .L_29)


	//   ....[0]....
.L_29:
        /*00d4*/ 	.word	0x00000400


	//----- nvinfo : EIATTR_REQNTID
	.align		4
.L_30:
        /*00d8*/ 	.byte	0x04, 0x10
        /*00da*/ 	.short	(.L_32 - .L_31)
.L_31:
        /*00dc*/ 	.word	0x00000080
        /*00e0*/ 	.word	0x00000001
        /*00e4*/ 	.word	0x00000001
.L_32:


//--------------------- .nv.callgraph             --------------------------
	.section	.nv.callgraph,"",@"SHT_CUDA_CALLGRAPH"
	.align	4
	.sectionentsize	8
	.align		4
        /*0000*/ 	.word	0x00000000
	.align		4
        /*0004*/ 	.word	0xffffffff
	.align		4
        /*0008*/ 	.word	0x00000000
	.align		4
        /*000c*/ 	.word	0xfffffffe
	.align		4
        /*0010*/ 	.word	0x00000000
	.align		4
        /*0014*/ 	.word	0xfffffffd
	.align		4
        /*0018*/ 	.word	0x00000000
	.align		4
        /*001c*/ 	.word	0xfffffffc


//--------------------- .nv.rel.action            --------------------------
	.section	.nv.rel.action,"",@"SHT_CUDA_RELOCINFO"
	.align	8
	.sectionentsize	8
        /*0000*/ 	.byte	0x73, 0x00, 0x00, 0x00, 0x00, 0x00, 0x00, 0x00, 0x00, 0x00, 0x00, 0x11, 0x25, 0x00, 0x05, 0x36


//--------------------- .nv.constant4             --------------------------
	.section	.nv.constant4,"a",@progbits
	.align	8
	.align		8
.nv.constant4:
        /*0000*/ 	.dword	_$_str


//--------------------- .nv.constant0.triton_per_fused_add_mean_mul_pow_rsqrt_8 --------------------------
	.section	.nv.constant0.triton_per_fused_add_mean_mul_pow_rsqrt_8,"a",@progbits
	.sectionflags	@""
	.align	4
.nv.constant0.triton_per_fused_add_mean_mul_pow_rsqrt_8:
	.zero		400


//--------------------- .text.triton_per_fused_add_mean_mul_pow_rsqrt_8 --------------------------
	.section	.text.triton_per_fused_add_mean_mul_pow_rsqrt_8,"ax",@progbits
	.sectionflags	@"SHF_BARRIERS=1"
	.sectioninfo	@"SHI_REGISTERS=23"
	.align	128
        .global         triton_per_fused_add_mean_mul_pow_rsqrt_8
        .type           triton_per_fused_add_mean_mul_pow_rsqrt_8,@function
        .size           triton_per_fused_add_mean_mul_pow_rsqrt_8,(.L_x_1 - triton_per_fused_add_mean_mul_pow_rsqrt_8)
        .other          triton_per_fused_add_mean_mul_pow_rsqrt_8,@"STO_CUDA_ENTRY STV_DEFAULT"
triton_per_fused_add_mean_mul_pow_rsqrt_8:
.text.triton_per_fused_add_mean_mul_pow_rsqrt_8:
[----:B------:R-:W-:Y:S02]  /*0000*/  MOV R1, c[0x0][0x28] ;  /* 0x00000a0000017a02 */ /* 0x000fe40000000f00 */
[----:B------:R-:W0:Y:S01]  /*0010*/  S2R R12, SR_TID.X ;  /* 0x00000000000c7919 */ /* 0x000e220000002100 */
[----:B------:R-:W-:-:S03]  /*0020*/  ULDC.64 UR4, c[0x0][0x118] ;  /* 0x0000460000047ab9 */ /* 0x000fc60000000a00 */
[----:B------:R-:W1:Y:S01]  /*0030*/  S2R R2, SR_CTAID.X ;  /* 0x0000000000027919 */ /* 0x000e620000002500 */
[----:B0-----:R-:W-:-:S04]  /*0040*/  SHF.L.U32 R0, R12, 0x2, RZ ;  /* 0x000000020c007819 */ /* 0x001fc800000006ff */
[----:B------:R-:W-:Y:S02]  /*0050*/  LOP3.LUT R15, R0, 0x1fc, RZ, 0xc0, !PT ;  /* 0x000001fc000f7812 */ /* 0x000fe400078ec0ff */
[----:B------:R-:W-:Y:S02]  /*0060*/  MOV R0, 0x4 ;  /* 0x0000000400007802 */ /* 0x000fe40000000f00 */
[----:B-1----:R-:W-:-:S05]  /*0070*/  LEA R13, R2, R15, 0x9 ;  /* 0x0000000f020d7211 */ /* 0x002fca00078e48ff */
[----:B------:R-:W-:-:S04]  /*0080*/  IMAD.WIDE R8, R13, R0, c[0x0][0x168] ;  /* 0x00005a000d087625 */ /* 0x000fc800078e0200 */
[----:B------:R-:W-:Y:S02]  /*0090*/  IMAD.WIDE R2, R13, R0, c[0x0][0x160] ;  /* 0x000058000d027625 */ /* 0x000fe400078e0200 */
[----:B------:R-:W2:Y:S04]  /*00a0*/  LDG.E.128 R8, [R8.64] ;  /* 0x0000000408087981 */ /* 0x000ea8000c1e1d00 */
[----:B------:R-:W2:Y:S01]  /*00b0*/  LDG.E.128 R4, [R2.64] ;  /* 0x0000000402047981 */ /* 0x000ea2000c1e1d00 */
[----:B------:R-:W-:Y:S02]  /*00c0*/  UMOV UR6, 0x0 ;  /* 0x0000000000067882 */ /* 0x000fe40000000000 */
[----:B------:R-:W-:Y:S01]  /*00d0*/  UMOV UR7, 0x14f00000 ;  /* 0x14f0000000077882 */ /* 0x000fe20000000000 */
[----:B------:R-:W-:-:S02]  /*00e0*/  LOP3.LUT P0, RZ, R12, 0x1f, RZ, 0xc0, !PT ;  /* 0x0000001f0cff7812 */ /* 0x000fc4000780c0ff */
[----:B------:R-:W-:Y:S01]  /*00f0*/  ISETP.GE.U32.AND P1, PT, R12, 0x4, PT ;  /* 0x000000040c00780c */ /* 0x000fe20003f26070 */
[----:B--2---:R-:W-:Y:S01]  /*0100*/  FADD R5, R5, R9 ;  /* 0x0000000905057221 */ /* 0x004fe20000000000 */
[----:B------:R-:W-:Y:S01]  /*0110*/  FADD R4, R4, R8 ;  /* 0x0000000804047221 */ /* 0x000fe20000000000 */
[----:B------:R-:W-:Y:S01]  /*0120*/  FADD R6, R6, R10 ;  /* 0x0000000a06067221 */ /* 0x000fe20000000000 */
[----:B------:R-:W-:Y:S01]  /*0130*/  FADD R7, R7, R11 ;  /* 0x0000000b07077221 */ /* 0x000fe20000000000 */
[----:B------:R-:W-:Y:S01]  /*0140*/  FMUL R17, R5, R5 ;  /* 0x0000000505117220 */ /* 0x000fe20000400000 */
[----:B------:R-:W-:-:S03]  /*0150*/  IMAD.WIDE.U32 R8, R15, R0, c[0x0][0x170] ;  /* 0x00005c000f087625 */ /* 0x000fc600078e0000 */
[----:B------:R-:W-:-:S04]  /*0160*/  FFMA R17, R4, R4, R17 ;  /* 0x0000000404117223 */ /* 0x000fc80000000011 */
[----:B------:R-:W-:-:S04]  /*0170*/  FFMA R10, R6, R6, R17 ;  /* 0x00000006060a7223 */ /* 0x000fc80000000011 */
[----:B------:R-:W-:Y:S02]  /*0180*/  FFMA R16, R7, R7, R10 ;  /* 0x0000000707107223 */ /* 0x000fe4000000000a */
[----:B------:R-:W2:Y:S04]  /*0190*/  LDG.E.EL.128 R8, desc[UR6][R8.64] ;  /* 0x0000000608087981 */ /* 0x000ea8200c2e1d00 */
[----:B------:R-:W0:Y:S02]  /*01a0*/  SHFL.BFLY PT, R17, R16, 0x10, 0x1f ;  /* 0x0e001f0010117f89 */ /* 0x000e2400000e0000 */
[----:B0-----:R-:W-:-:S05]  /*01b0*/  FADD R17, R16, R17 ;  /* 0x0000001110117221 */ /* 0x001fca0000000000 */
[----:B------:R-:W0:Y:S02]  /*01c0*/  SHFL.BFLY PT, R18, R17, 0x8, 0x1f ;  /* 0x0d001f0011127f89 */ /* 0x000e2400000e0000 */
[----:B0-----:R-:W-:-:S05]  /*01d0*/  FADD R18, R17, R18 ;  /* 0x0000001211127221 */ /* 0x001fca0000000000 */
[----:B------:R-:W0:Y:S02]  /*01e0*/  SHFL.BFLY PT, R15, R18, 0x4, 0x1f ;  /* 0x0c801f00120f7f89 */ /* 0x000e2400000e0000 */
[----:B0-----:R-:W-:-:S05]  /*01f0*/  FADD R15, R18, R15 ;  /* 0x0000000f120f7221 */ /* 0x001fca0000000000 */
[----:B------:R-:W0:Y:S02]  /*0200*/  SHFL.BFLY PT, R20, R15, 0x2, 0x1f ;  /* 0x0c401f000f147f89 */ /* 0x000e2400000e0000 */
[----:B0-----:R-:W-:-:S05]  /*0210*/  FADD R20, R15, R20 ;  /* 0x000000140f147221 */ /* 0x001fca0000000000 */
[----:B------:R-:W0:Y:S01]  /*0220*/  SHFL.BFLY PT, R19, R20, 0x1, 0x1f ;  /* 0x0c201f0014137f89 */ /* 0x000e2200000e0000 */
[----:B------:R-:W-:-:S04]  /*0230*/  SHF.R.U32.HI R16, RZ, 0x3, R12 ;  /* 0x00000003ff107819 */ /* 0x000fc8000001160c */
[----:B------:R-:W-:Y:S01]  /*0240*/  LOP3.LUT R16, R16, 0xc, RZ, 0xc0, !PT ;  /* 0x0000000c10107812 */ /* 0x000fe200078ec0ff */
[----:B0-----:R-:W-:-:S05]  /*0250*/  FADD R19, R20, R19 ;  /* 0x0000001314137221 */ /* 0x001fca0000000000 */
[----:B------:R-:W-:Y:S04]  /*0260*/  @!P0 STS [R16], R19 ;  /* 0x0000001310008388 */ /* 0x000fe80000000800 */
[----:B------:R-:W-:Y:S06]  /*0270*/  BAR.SYNC.DEFER_BLOCKING 0x0 ;  /* 0x0000000000007b1d */ /* 0x000fec0000010000 */
[----:B------:R-:W0:Y:S04]  /*0280*/  @!P1 LDS R14, [R12.X4] ;  /* 0x000000000c0e9984 */ /* 0x000e280000004800 */
[----:B0-----:R-:W0:Y:S01]  /*0290*/  SHFL.BFLY PT, R15, R14, 0x2, 0x1f ;  /* 0x0c401f000e0f7f89 */ /* 0x001e2200000e0000 */
[----:B------:R-:W-:Y:S01]  /*02a0*/  ISETP.NE.AND P0, PT, R12, RZ, PT ;  /* 0x000000ff0c00720c */ /* 0x000fe20003f05270 */
[----:B0-----:R-:W-:-:S05]  /*02b0*/  FADD R15, R14, R15 ;  /* 0x0000000f0e0f7221 */ /* 0x001fca0000000000 */
[----:B------:R-:W0:Y:S02]  /*02c0*/  SHFL.BFLY PT, R18, R15, 0x1, 0x1f ;  /* 0x0c201f000f127f89 */ /* 0x000e2400000e0000 */
[----:B0-----:R-:W-:-:S05]  /*02d0*/  FADD R17, R15, R18 ;  /* 0x000000120f117221 */ /* 0x001fca0000000000 */
[----:B------:R0:W-:Y:S04]  /*02e0*/  @!P0 STS [R12.X4], R17 ;  /* 0x000000110c008388 */ /* 0x0001e80000004800 */
[----:B------:R-:W-:Y:S06]  /*02f0*/  BAR.SYNC.DEFER_BLOCKING 0x0 ;  /* 0x0000000000007b1d */ /* 0x000fec0000010000 */
[----:B------:R-:W1:Y:S01]  /*0300*/  LDS R18, [RZ] ;  /* 0x00000000ff127984 */ /* 0x000e620000000800 */
[----:B------:R-:W-:Y:S01]  /*0310*/  MOV R19, 0x3b000000 ;  /* 0x3b00000000137802 */ /* 0x000fe20000000f00 */
[----:B0-----:R-:W-:-:S02]  /*0320*/  IMAD.WIDE R12, R13, R0, c[0x0][0x178] ;  /* 0x00005e000d0c7625 */ /* 0x001fc400078e0200 */
[----:B------:R-:W-:Y:S01]  /*0330*/  STG.E.128 [R2.64], R4 ;  /* 0x0000000402007986 */ /* 0x000fe2000c101d04 */
[----:B-1----:R-:W-:-:S04]  /*0340*/  FADD R18, RZ, R18 ;  /* 0x00000012ff127221 */ /* 0x002fc80000000000 */
[----:B------:R-:W-:-:S06]  /*0350*/  FFMA R18, R18, R19, 9.9999999747524270788e-07 ;  /* 0x358637bd12127423 */ /* 0x000fcc0000000013 */
[----:B------:R-:W0:Y:S02]  /*0360*/  MUFU.RSQ R18, R18 ;  /* 0x0000001200127308 */ /* 0x000e240000001400 */
[-C--:B0-----:R-:W-:Y:S01]  /*0370*/  FMUL R19, R4, R18.reuse ;  /* 0x0000001204137220 */ /* 0x081fe20000400000 */
[-C--:B------:R-:W-:Y:S01]  /*0380*/  FMUL R14, R5, R18.reuse ;  /* 0x00000012050e7220 */ /* 0x080fe20000400000 */
[-C--:B------:R-:W-:Y:S01]  /*0390*/  FMUL R15, R6, R18.reuse ;  /* 0x00000012060f7220 */ /* 0x080fe20000400000 */
[----:B------:R-:W-:Y:S01]  /*03a0*/  FMUL R16, R7, R18 ;  /* 0x0000001207107220 */ /* 0x000fe20000400000 */
[----:B--2---:R-:W-:Y:S01]  /*03b0*/  FMUL R8, R8, R19 ;  /* 0x0000001308087220 */ /* 0x004fe20000400000 */
[----:B------:R-:W-:Y:S01]  /*03c0*/  FMUL R9, R9, R14 ;  /* 0x0000000e09097220 */ /* 0x000fe20000400000 */
[----:B------:R-:W-:Y:S01]  /*03d0*/  FMUL R10, R10, R15 ;  /* 0x0000000f0a0a7220 */ /* 0x000fe20000400000 */
[----:B------:R-:W-:-:S05]  /*03e0*/  FMUL R11, R11, R16 ;  /* 0x000000100b0b7220 */ /* 0x000fca0000400000 */
[----:B------:R-:W-:Y:S01]  /*03f0*/  STG.E.128 [R12.64], R8 ;  /* 0x000000080c007986 */ /* 0x000fe2000c101d04 */
[----:B------:R-:W-:Y:S05]  /*0400*/  EXIT ;  /* 0x000000000000794d */ /* 0x000fea0003800000 */
.L_x_0:
[----:B------:R-:W-:-:S00]  /*0410*/  BRA `(.L_x_0) ;  /* 0xfffffff000007947 */ /* 0x000fc0000383ffff */
[----:B------:R-:W-:-:S00]  /*0420*/  NOP ;  /* 0x0000000000007918 */ /* 0x000fc00000000000 */
        /* <DEDUP_REMOVED lines=13> */
.L_x_1:


//--------------------- .nv.global.init           --------------------------
	.section	.nv.global.init,"aw",@progbits
.nv.global.init:
	.type		_$_str,@object
	.size		_$_str,(.L_0 - _$_str)
_$_str:
        /*0000*/ 	.byte	0x5f, 0x5f, 0x43, 0x55, 0x44, 0x41, 0x5f, 0x46, 0x54, 0x5a, 0x00
.L_0:


//--------------------- .nv.shared.triton_per_fused_add_mean_mul_pow_rsqrt_8 --------------------------
	.section	.nv.shared.triton_per_fused_add_mean_mul_pow_rsqrt_8,"aw",@nobits
	.sectionflags	@""
	.align	16
